//
// Generated by NVIDIA NVVM Compiler
//
// Compiler Build ID: CL-36424714
// Cuda compilation tools, release 13.0, V13.0.88
// Based on NVVM 20.0.0
//

.version 9.0
.target sm_100
.address_size 64

	// .globl	_Z14sumMatrixOnGPUPfS_S_ii

.visible .entry _Z14sumMatrixOnGPUPfS_S_ii(
	.param .u64 .ptr .align 1 _Z14sumMatrixOnGPUPfS_S_ii_param_0,
	.param .u64 .ptr .align 1 _Z14sumMatrixOnGPUPfS_S_ii_param_1,
	.param .u64 .ptr .align 1 _Z14sumMatrixOnGPUPfS_S_ii_param_2,
	.param .u32 _Z14sumMatrixOnGPUPfS_S_ii_param_3,
	.param .u32 _Z14sumMatrixOnGPUPfS_S_ii_param_4
)
{
	.reg .pred 	%p<4>;
	.reg .b32 	%r<14>;
	.reg .b32 	%f<4>;
	.reg .b64 	%rd<11>;

	ld.param.u64 	%rd1, [_Z14sumMatrixOnGPUPfS_S_ii_param_0];
	ld.param.u64 	%rd2, [_Z14sumMatrixOnGPUPfS_S_ii_param_1];
	ld.param.u64 	%rd3, [_Z14sumMatrixOnGPUPfS_S_ii_param_2];
	ld.param.u32 	%r2, [_Z14sumMatrixOnGPUPfS_S_ii_param_3];
	ld.param.u32 	%r3, [_Z14sumMatrixOnGPUPfS_S_ii_param_4];
	mov.u32 	%r5, %tid.x;
	mov.u32 	%r6, %ctaid.x;
	mov.u32 	%r7, %ntid.x;
	mad.lo.s32 	%r8, %r6, %r7, %r5;
	mov.u32 	%r9, %tid.y;
	mov.u32 	%r10, %ctaid.y;
	mov.u32 	%r11, %ntid.y;
	mad.lo.s32 	%r12, %r10, %r11, %r9;
	mad.lo.s32 	%r1, %r2, %r12, %r8;
	setp.ge.u32 	%p1, %r8, %r2;
	setp.ge.u32 	%p2, %r12, %r3;
	or.pred  	%p3, %p1, %p2;
	@%p3 bra 	$L__BB0_2;
	cvta.to.global.u64 	%rd4, %rd1;
	cvta.to.global.u64 	%rd5, %rd2;
	cvta.to.global.u64 	%rd6, %rd3;
	mul.wide.u32 	%rd7, %r1, 4;
	add.s64 	%rd8, %rd4, %rd7;
	ld.global.f32 	%f1, [%rd8];
	add.s64 	%rd9, %rd5, %rd7;
	ld.global.f32 	%f2, [%rd9];
	add.f32 	%f3, %f1, %f2;
	add.s64 	%rd10, %rd6, %rd7;
	st.global.f32 	[%rd10], %f3;
$L__BB0_2:
	ret;

}


// ===== COMPILED SASS (sm_100) =====

	.target	sm_100

	.elftype	@"ET_EXEC"


//--------------------- .note.nv.tkinfo           --------------------------
	.section	.note.nv.tkinfo,"",@"SHT_NOTE"
	.sectionflags	@"SHF_NOTE_NV_TKINFO"
	.tkinfo
        /*0018*/ 	.word	0x00000002
        /*0030*/ 	.string	""
        /*0030*/ 	.string	"ptxas"
        /*0030*/ 	.string	"Cuda compilation tools, release 13.0, V13.0.88"
        /*0030*/ 	.string	"Build cuda_13.0.r13.0/compiler.36424714_0"
        /*0030*/ 	.string	"-arch sm_100 -m 64 "



//--------------------- .note.nv.cuinfo           --------------------------
	.section	.note.nv.cuinfo,"",@"SHT_NOTE"
	.sectionflags	@"SHF_NOTE_NV_CUINFO"
        /*0018*/ 	.short	0x0002
        /*001a*/ 	.short	0x0064
        /*001c*/ 	.short	0x0082
	.zero		2


//--------------------- .nv.info                  --------------------------
	.section	.nv.info,"",@"SHT_CUDA_INFO"
	.align	4


	//----- nvinfo : EIATTR_REGCOUNT
	.align		4
        /*0000*/ 	.byte	0x04, 0x2f
        /*0002*/ 	.short	(.L_1 - .L_0)
	.align		4
.L_0:
        /*0004*/ 	.word	index@(_Z14sumMatrixOnGPUPfS_S_ii)
        /*0008*/ 	.word	0x0000000c


	//----- nvinfo : EIATTR_FRAME_SIZE
	.align		4
.L_1:
        /*000c*/ 	.byte	0x04, 0x11
        /*000e*/ 	.short	(.L_3 - .L_2)
	.align		4
.L_2:
        /*0010*/ 	.word	index@(_Z14sumMatrixOnGPUPfS_S_ii)
        /*0014*/ 	.word	0x00000000


	//----- nvinfo : EIATTR_MIN_STACK_SIZE
	.align		4
.L_3:
        /*0018*/ 	.byte	0x04, 0x12
        /*001a*/ 	.short	(.L_5 - .L_4)
	.align		4
.L_4:
        /*001c*/ 	.word	index@(_Z14sumMatrixOnGPUPfS_S_ii)
        /*0020*/ 	.word	0x00000000
.L_5:


//--------------------- .nv.compat                --------------------------
	.section	.nv.compat,"",@"SHT_CUDA_COMPAT_INFO"
	.align	4
        /*0000*/ 	.byte	0x02, 0x09, 0x00, 0x00, 0x02, 0x02, 0x01, 0x00, 0x02, 0x05, 0x05, 0x00, 0x03, 0x07, 0x01, 0x01
        /*0010*/ 	.byte	0x02, 0x03, 0x00, 0x00, 0x02, 0x06, 0x01, 0x00, 0x04, 0x0b, 0x08, 0x00, 0x09, 0x00, 0x00, 0x00
        /*0020*/ 	.byte	0x00, 0x00, 0x00, 0x00


//--------------------- .nv.info._Z14sumMatrixOnGPUPfS_S_ii --------------------------
	.section	.nv.info._Z14sumMatrixOnGPUPfS_S_ii,"",@"SHT_CUDA_INFO"
	.sectionflags	@""
	.align	4


	//----- nvinfo : EIATTR_CUDA_API_VERSION
	.align		4
        /*0000*/ 	.byte	0x04, 0x37
        /*0002*/ 	.short	(.L_7 - .L_6)
.L_6:
        /*0004*/ 	.word	0x00000082


	//----- nvinfo : EIATTR_KPARAM_INFO
	.align		4
.L_7:
        /*0008*/ 	.byte	0x04, 0x17
        /*000a*/ 	.short	(.L_9 - .L_8)
.L_8:
        /*000c*/ 	.word	0x00000000
        /*0010*/ 	.short	0x0004
        /*0012*/ 	.short	0x001c
        /*0014*/ 	.byte	0x00, 0xf0, 0x11, 0x00


	//----- nvinfo : EIATTR_KPARAM_INFO
	.align		4
.L_9:
        /*0018*/ 	.byte	0x04, 0x17
        /*001a*/ 	.short	(.L_11 - .L_10)
.L_10:
        /*001c*/ 	.word	0x00000000
        /*0020*/ 	.short	0x0003
        /*0022*/ 	.short	0x0018
        /*0024*/ 	.byte	0x00, 0xf0, 0x11, 0x00


	//----- nvinfo : EIATTR_KPARAM_INFO
	.align		4
.L_11:
        /*0028*/ 	.byte	0x04, 0x17
        /*002a*/ 	.short	(.L_13 - .L_12)
.L_12:
        /*002c*/ 	.word	0x00000000
        /*0030*/ 	.short	0x0002
        /*0032*/ 	.short	0x0010
        /*0034*/ 	.byte	0x00, 0xf5, 0x21, 0x00


	//----- nvinfo : EIATTR_KPARAM_INFO
	.align		4
.L_13:
        /*0038*/ 	.byte	0x04, 0x17
        /*003a*/ 	.short	(.L_15 - .L_14)
.L_14:
        /*003c*/ 	.word	0x00000000
        /*0040*/ 	.short	0x0001
        /*0042*/ 	.short	0x0008
        /*0044*/ 	.byte	0x00, 0xf5, 0x21, 0x00


	//----- nvinfo : EIATTR_KPARAM_INFO
	.align		4
.L_15:
        /*0048*/ 	.byte	0x04, 0x17
        /*004a*/ 	.short	(.L_17 - .L_16)
.L_16:
        /*004c*/ 	.word	0x00000000
        /*0050*/ 	.short	0x0000
        /*0052*/ 	.short	0x0000
        /*0054*/ 	.byte	0x00, 0xf5, 0x21, 0x00


	//----- nvinfo : EIATTR_SPARSE_MMA_MASK
	.align		4
.L_17:
        /*0058*/ 	.byte	0x03, 0x50
        /*005a*/ 	.short	0x0000


	//----- nvinfo : EIATTR_MAXREG_COUNT
	.align		4
        /*005c*/ 	.byte	0x03, 0x1b
        /*005e*/ 	.short	0x00ff


	//----- nvinfo : EIATTR_MERCURY_ISA_VERSION
	.align		4
        /*0060*/ 	.byte	0x03, 0x5f
        /*0062*/ 	.short	0x0101


	//----- nvinfo : EIATTR_VRC_CTA_INIT_COUNT
	.align		4
        /*0064*/ 	.byte	0x02, 0x4a
	.zero		1
	.zero		1


	//----- nvinfo : EIATTR_EXIT_INSTR_OFFSETS
	.align		4
        /*0068*/ 	.byte	0x04, 0x1c
        /*006a*/ 	.short	(.L_19 - .L_18)


	//   ....[0]....
.L_18:
        /*006c*/ 	.word	0x000000d0


	//   ....[1]....
        /*0070*/ 	.word	0x00000190


	//----- nvinfo : EIATTR_CBANK_PARAM_SIZE
	.align		4
.L_19:
        /*0074*/ 	.byte	0x03, 0x19
        /*0076*/ 	.short	0x0020


	//----- nvinfo : EIATTR_PARAM_CBANK
	.align		4
        /*0078*/ 	.byte	0x04, 0x0a
        /*007a*/ 	.short	(.L_21 - .L_20)
	.align		4
.L_20:
        /*007c*/ 	.word	index@(.nv.constant0._Z14sumMatrixOnGPUPfS_S_ii)
        /*0080*/ 	.short	0x0380
        /*0082*/ 	.short	0x0020


	//----- nvinfo : EIATTR_SW_WAR
	.align		4
.L_21:
        /*0084*/ 	.byte	0x04, 0x36
        /*0086*/ 	.short	(.L_23 - .L_22)
.L_22:
        /*0088*/ 	.word	0x00000008
.L_23:


//--------------------- .nv.callgraph             --------------------------
	.section	.nv.callgraph,"",@"SHT_CUDA_CALLGRAPH"
	.align	4
	.sectionentsize	8
	.align		4
        /*0000*/ 	.word	0x00000000
	.align		4
        /*0004*/ 	.word	0xffffffff
	.align		4
        /*0008*/ 	.word	0x00000000
	.align		4
        /*000c*/ 	.word	0xfffffffe
	.align		4
        /*0010*/ 	.word	0x00000000
	.align		4
        /*0014*/ 	.word	0xfffffffd
	.align		4
        /*0018*/ 	.word	0x00000000
	.align		4
        /*001c*/ 	.word	0xfffffffc


//--------------------- .text._Z14sumMatrixOnGPUPfS_S_ii --------------------------
	.section	.text._Z14sumMatrixOnGPUPfS_S_ii,"ax",@progbits
	.align	128
        .global         _Z14sumMatrixOnGPUPfS_S_ii
        .type           _Z14sumMatrixOnGPUPfS_S_ii,@function
        .size           _Z14sumMatrixOnGPUPfS_S_ii,(.L_x_1 - _Z14sumMatrixOnGPUPfS_S_ii)
        .other          _Z14sumMatrixOnGPUPfS_S_ii,@"STO_CUDA_ENTRY STV_DEFAULT"
_Z14sumMatrixOnGPUPfS_S_ii:
.text._Z14sumMatrixOnGPUPfS_S_ii:
[----:B------:R-:W-:Y:S01]  /*0000*/  LDC R1, c[0x0][0x37c] ;  /* 0x0000df00ff017b82 */ /* 0x000fe20000000800 */
[----:B------:R-:W0:Y:S07]  /*0010*/  S2R R3, SR_TID.Y ;  /* 0x0000000000037919 */ /* 0x000e2e0000002200 */
[----:B------:R-:W1:Y:S01]  /*0020*/  LDC R5, c[0x0][0x360] ;  /* 0x0000d800ff057b82 */ /* 0x000e620000000800 */
[----:B------:R-:W2:Y:S01]  /*0030*/  LDCU.64 UR6, c[0x0][0x398] ;  /* 0x00007300ff0677ac */ /* 0x000ea20008000a00 */
[----:B------:R-:W1:Y:S06]  /*0040*/  S2R R0, SR_TID.X ;  /* 0x0000000000007919 */ /* 0x000e6c0000002100 */
[----:B------:R-:W0:Y:S08]  /*0050*/  S2UR UR5, SR_CTAID.Y ;  /* 0x00000000000579c3 */ /* 0x000e300000002600 */
[----:B------:R-:W0:Y:S08]  /*0060*/  LDC R2, c[0x0][0x364] ;  /* 0x0000d900ff027b82 */ /* 0x000e300000000800 */
[----:B------:R-:W1:Y:S01]  /*0070*/  S2UR UR4, SR_CTAID.X ;  /* 0x00000000000479c3 */ /* 0x000e620000002500 */
[----:B0-----:R-:W-:-:S05]  /*0080*/  IMAD R3, R2, UR5, R3 ;  /* 0x0000000502037c24 */ /* 0x001fca000f8e0203 */
[----:B--2---:R-:W-:Y:S01]  /*0090*/  ISETP.GE.U32.AND P0, PT, R3, UR7, PT ;  /* 0x0000000703007c0c */ /* 0x004fe2000bf06070 */
[----:B-1----:R-:W-:-:S04]  /*00a0*/  IMAD R0, R5, UR4, R0 ;  /* 0x0000000405007c24 */ /* 0x002fc8000f8e0200 */
[----:B------:R-:W-:Y:S01]  /*00b0*/  IMAD R9, R3, UR6, R0 ;  /* 0x0000000603097c24 */ /* 0x000fe2000f8e0200 */
[----:B------:R-:W-:-:S13]  /*00c0*/  ISETP.GE.U32.OR P0, PT, R0, UR6, P0 ;  /* 0x0000000600007c0c */ /* 0x000fda0008706470 */
[----:B------:R-:W-:Y:S05]  /*00d0*/  @P0 EXIT ;  /* 0x000000000000094d */ /* 0x000fea0003800000 */
[----:B------:R-:W0:Y:S01]  /*00e0*/  LDC.64 R2, c[0x0][0x380] ;  /* 0x0000e000ff027b82 */ /* 0x000e220000000a00 */
[----:B------:R-:W1:Y:S07]  /*00f0*/  LDCU.64 UR4, c[0x0][0x358] ;  /* 0x00006b00ff0477ac */ /* 0x000e6e0008000a00 */
[----:B------:R-:W2:Y:S08]  /*0100*/  LDC.64 R4, c[0x0][0x388] ;  /* 0x0000e200ff047b82 */ /* 0x000eb00000000a00 */
[----:B------:R-:W3:Y:S01]  /*0110*/  LDC.64 R6, c[0x0][0x390] ;  /* 0x0000e400ff067b82 */ /* 0x000ee20000000a00 */
[----:B0-----:R-:W-:-:S06]  /*0120*/  IMAD.WIDE.U32 R2, R9, 0x4, R2 ;  /* 0x0000000409027825 */ /* 0x001fcc00078e0002 */
[----:B-1----:R-:W4:Y:S01]  /*0130*/  LDG.E R2, desc[UR4][R2.64] ;  /* 0x0000000402027981 */ /* 0x002f22000c1e1900 */
[----:B--2---:R-:W-:-:S06]  /*0140*/  IMAD.WIDE.U32 R4, R9, 0x4, R4 ;  /* 0x0000000409047825 */ /* 0x004fcc00078e0004 */
[----:B------:R-:W4:Y:S01]  /*0150*/  LDG.E R5, desc[UR4][R4.64] ;  /* 0x0000000404057981 */ /* 0x000f22000c1e1900 */
[----:B---3--:R-:W-:-:S04]  /*0160*/  IMAD.WIDE.U32 R6, R9, 0x4, R6 ;  /* 0x0000000409067825 */ /* 0x008fc800078e0006 */
[----:B----4-:R-:W-:-:S05]  /*0170*/  FADD R9, R2, R5 ;  /* 0x0000000502097221 */ /* 0x010fca0000000000 */
[----:B------:R-:W-:Y:S01]  /*0180*/  STG.E desc[UR4][R6.64], R9 ;  /* 0x0000000906007986 */ /* 0x000fe2000c101904 */
[----:B------:R-:W-:Y:S05]  /*0190*/  EXIT ;  /* 0x000000000000794d */ /* 0x000fea0003800000 */
.L_x_0:
[----:B------:R-:W-:-:S00]  /*01a0*/  BRA `(.L_x_0) ;  /* 0xfffffffc00fc7947 */ /* 0x000fc0000383ffff */
[----:B------:R-:W-:-:S00]  /*01b0*/  NOP ;  /* 0x0000000000007918 */ /* 0x000fc00000000000 */
        /* <DEDUP_REMOVED lines=12> */
.L_x_1:


//--------------------- .nv.shared.reserved.0     --------------------------
	.section	.nv.shared.reserved.0,"aw",@nobits
	.weak		__nv_reservedSMEM_offset_0_alias
	.size		__nv_reservedSMEM_offset_0_alias, 0, 64
	.other		__nv_reservedSMEM_offset_0_alias,@"STO_CUDA_RESERVED_SHARED STV_DEFAULT"
__nv_reservedSMEM_offset_0_alias:
	.zero		0
	.zero		64


//--------------------- .nv.constant0._Z14sumMatrixOnGPUPfS_S_ii --------------------------
	.section	.nv.constant0._Z14sumMatrixOnGPUPfS_S_ii,"a",@progbits
	.sectionflags	@""
	.align	4
.nv.constant0._Z14sumMatrixOnGPUPfS_S_ii:
	.zero		928


//--------------------- SYMBOLS --------------------------

	.type		.nv.reservedSmem.offset0,@object
	.size		.nv.reservedSmem.offset0,0x4
